//
// Generated by NVIDIA NVVM Compiler
//
// Compiler Build ID: CL-36424714
// Cuda compilation tools, release 13.0, V13.0.88
// Based on NVVM 20.0.0
//

.version 9.0
.target sm_100
.address_size 64

	// .globl	_Z7dkernelPi
.extern .func  (.param .b32 func_retval0) vprintf
(
	.param .b64 vprintf_param_0,
	.param .b64 vprintf_param_1
)
;
.global .align 1 .b8 $str[24] = {100, 107, 101, 114, 110, 101, 108, 32, 116, 104, 114, 101, 97, 100, 32, 105, 115, 58, 32, 37, 100, 32, 10};
.global .align 1 .b8 $str$1[25] = {100, 107, 101, 114, 110, 101, 108, 50, 32, 116, 104, 114, 101, 97, 100, 32, 105, 115, 58, 32, 37, 100, 32, 10};

.visible .entry _Z7dkernelPi(
	.param .u64 .ptr .align 1 _Z7dkernelPi_param_0
)
{
	.local .align 8 .b8 	__local_depot0[8];
	.reg .b64 	%SP;
	.reg .b64 	%SPL;
	.reg .b32 	%r<4>;
	.reg .b64 	%rd<7>;

	mov.u64 	%SPL, __local_depot0;
	cvta.local.u64 	%SP, %SPL;
	ld.param.u64 	%rd1, [_Z7dkernelPi_param_0];
	cvta.to.global.u64 	%rd2, %rd1;
	add.u64 	%rd3, %SP, 0;
	add.u64 	%rd4, %SPL, 0;
	ld.global.u32 	%r1, [%rd2];
	st.local.u32 	[%rd4], %r1;
	mov.u64 	%rd5, $str;
	cvta.global.u64 	%rd6, %rd5;
	{ // callseq 0, 0
	.param .b64 param0;
	st.param.b64 	[param0], %rd6;
	.param .b64 param1;
	st.param.b64 	[param1], %rd3;
	.param .b32 retval0;
	call.uni (retval0), 
	vprintf, 
	(
	param0, 
	param1
	);
	ld.param.b32 	%r2, [retval0];
	} // callseq 0
	ret;

}
	// .globl	_Z8dkernel2v
.visible .entry _Z8dkernel2v()
{
	.local .align 8 .b8 	__local_depot1[8];
	.reg .b64 	%SP;
	.reg .b64 	%SPL;
	.reg .b32 	%r<4>;
	.reg .b64 	%rd<5>;

	mov.u64 	%SPL, __local_depot1;
	cvta.local.u64 	%SP, %SPL;
	add.u64 	%rd1, %SP, 0;
	add.u64 	%rd2, %SPL, 0;
	mov.u32 	%r1, %tid.x;
	st.local.u32 	[%rd2], %r1;
	mov.u64 	%rd3, $str$1;
	cvta.global.u64 	%rd4, %rd3;
	{ // callseq 1, 0
	.param .b64 param0;
	st.param.b64 	[param0], %rd4;
	.param .b64 param1;
	st.param.b64 	[param1], %rd1;
	.param .b32 retval0;
	call.uni (retval0), 
	vprintf, 
	(
	param0, 
	param1
	);
	ld.param.b32 	%r2, [retval0];
	} // callseq 1
	ret;

}


// ===== COMPILED SASS (sm_100) =====

	.target	sm_100

	.elftype	@"ET_EXEC"


//--------------------- .note.nv.tkinfo           --------------------------
	.section	.note.nv.tkinfo,"",@"SHT_NOTE"
	.sectionflags	@"SHF_NOTE_NV_TKINFO"
	.tkinfo
        /*0018*/ 	.word	0x00000002
        /*0030*/ 	.string	""
        /*0030*/ 	.string	"ptxas"
        /*0030*/ 	.string	"Cuda compilation tools, release 13.0, V13.0.88"
        /*0030*/ 	.string	"Build cuda_13.0.r13.0/compiler.36424714_0"
        /*0030*/ 	.string	"-arch sm_100 -m 64 "



//--------------------- .note.nv.cuinfo           --------------------------
	.section	.note.nv.cuinfo,"",@"SHT_NOTE"
	.sectionflags	@"SHF_NOTE_NV_CUINFO"
        /*0018*/ 	.short	0x0002
        /*001a*/ 	.short	0x0064
        /*001c*/ 	.short	0x0082
	.zero		2


//--------------------- .nv.info                  --------------------------
	.section	.nv.info,"",@"SHT_CUDA_INFO"
	.align	4


	//----- nvinfo : EIATTR_REGCOUNT
	.align		4
        /*0000*/ 	.byte	0x04, 0x2f
        /*0002*/ 	.short	(.L_3 - .L_2)
	.align		4
.L_2:
        /*0004*/ 	.word	index@(_Z7dkernelPi)
        /*0008*/ 	.word	0x00000018


	//----- nvinfo : EIATTR_FRAME_SIZE
	.align		4
.L_3:
        /*000c*/ 	.byte	0x04, 0x11
        /*000e*/ 	.short	(.L_5 - .L_4)
	.align		4
.L_4:
        /*0010*/ 	.word	index@(_Z7dkernelPi)
        /*0014*/ 	.word	0x00000008


	//----- nvinfo : EIATTR_REGCOUNT
	.align		4
.L_5:
        /*0018*/ 	.byte	0x04, 0x2f
        /*001a*/ 	.short	(.L_7 - .L_6)
	.align		4
.L_6:
        /*001c*/ 	.word	index@(_Z8dkernel2v)
        /*0020*/ 	.word	0x00000018


	//----- nvinfo : EIATTR_FRAME_SIZE
	.align		4
.L_7:
        /*0024*/ 	.byte	0x04, 0x11
        /*0026*/ 	.short	(.L_9 - .L_8)
	.align		4
.L_8:
        /*0028*/ 	.word	index@(_Z8dkernel2v)
        /*002c*/ 	.word	0x00000008


	//----- nvinfo : EIATTR_MIN_STACK_SIZE
	.align		4
.L_9:
        /*0030*/ 	.byte	0x04, 0x12
        /*0032*/ 	.short	(.L_11 - .L_10)
	.align		4
.L_10:
        /*0034*/ 	.word	index@(_Z8dkernel2v)
        /*0038*/ 	.word	0x00000008


	//----- nvinfo : EIATTR_MIN_STACK_SIZE
	.align		4
.L_11:
        /*003c*/ 	.byte	0x04, 0x12
        /*003e*/ 	.short	(.L_13 - .L_12)
	.align		4
.L_12:
        /*0040*/ 	.word	index@(_Z7dkernelPi)
        /*0044*/ 	.word	0x00000008
.L_13:


//--------------------- .nv.compat                --------------------------
	.section	.nv.compat,"",@"SHT_CUDA_COMPAT_INFO"
	.align	4
        /*0000*/ 	.byte	0x02, 0x09, 0x00, 0x00, 0x02, 0x02, 0x01, 0x00, 0x02, 0x05, 0x05, 0x00, 0x03, 0x07, 0x01, 0x01
        /*0010*/ 	.byte	0x02, 0x03, 0x00, 0x00, 0x02, 0x06, 0x01, 0x00, 0x04, 0x0b, 0x08, 0x00, 0x09, 0x00, 0x00, 0x00
        /*0020*/ 	.byte	0x00, 0x00, 0x00, 0x00


//--------------------- .nv.info._Z8dkernel2v     --------------------------
	.section	.nv.info._Z8dkernel2v,"",@"SHT_CUDA_INFO"
	.sectionflags	@""
	.align	4


	//----- nvinfo : EIATTR_CUDA_API_VERSION
	.align		4
        /*0000*/ 	.byte	0x04, 0x37
        /*0002*/ 	.short	(.L_15 - .L_14)
.L_14:
        /*0004*/ 	.word	0x00000082


	//----- nvinfo : EIATTR_SPARSE_MMA_MASK
	.align		4
.L_15:
        /*0008*/ 	.byte	0x03, 0x50
        /*000a*/ 	.short	0x0000


	//----- nvinfo : EIATTR_MAXREG_COUNT
	.align		4
        /*000c*/ 	.byte	0x03, 0x1b
        /*000e*/ 	.short	0x00ff


	//----- nvinfo : EIATTR_EXTERNS
	.align		4
        /*0010*/ 	.byte	0x04, 0x0f
        /*0012*/ 	.short	(.L_17 - .L_16)


	//   ....[0]....
	.align		4
.L_16:
        /*0014*/ 	.word	index@(vprintf)


	//----- nvinfo : EIATTR_MERCURY_ISA_VERSION
	.align		4
.L_17:
        /*0018*/ 	.byte	0x03, 0x5f
        /*001a*/ 	.short	0x0101


	//----- nvinfo : EIATTR_VRC_CTA_INIT_COUNT
	.align		4
        /*001c*/ 	.byte	0x02, 0x4a
	.zero		1
	.zero		1


	//----- nvinfo : EIATTR_SYSCALL_OFFSETS
	.align		4
        /*0020*/ 	.byte	0x04, 0x46
        /*0022*/ 	.short	(.L_19 - .L_18)


	//   ....[0]....
.L_18:
        /*0024*/ 	.word	0x000000e0


	//----- nvinfo : EIATTR_EXIT_INSTR_OFFSETS
	.align		4
.L_19:
        /*0028*/ 	.byte	0x04, 0x1c
        /*002a*/ 	.short	(.L_21 - .L_20)


	//   ....[0]....
.L_20:
        /*002c*/ 	.word	0x000000f0


	//----- nvinfo : EIATTR_SW_WAR
	.align		4
.L_21:
        /*0030*/ 	.byte	0x04, 0x36
        /*0032*/ 	.short	(.L_23 - .L_22)
.L_22:
        /*0034*/ 	.word	0x00000008
.L_23:


//--------------------- .nv.info._Z7dkernelPi     --------------------------
	.section	.nv.info._Z7dkernelPi,"",@"SHT_CUDA_INFO"
	.sectionflags	@""
	.align	4


	//----- nvinfo : EIATTR_CUDA_API_VERSION
	.align		4
        /*0000*/ 	.byte	0x04, 0x37
        /*0002*/ 	.short	(.L_25 - .L_24)
.L_24:
        /*0004*/ 	.word	0x00000082


	//----- nvinfo : EIATTR_KPARAM_INFO
	.align		4
.L_25:
        /*0008*/ 	.byte	0x04, 0x17
        /*000a*/ 	.short	(.L_27 - .L_26)
.L_26:
        /*000c*/ 	.word	0x00000000
        /*0010*/ 	.short	0x0000
        /*0012*/ 	.short	0x0000
        /*0014*/ 	.byte	0x00, 0xf5, 0x21, 0x00


	//----- nvinfo : EIATTR_SPARSE_MMA_MASK
	.align		4
.L_27:
        /*0018*/ 	.byte	0x03, 0x50
        /*001a*/ 	.short	0x0000


	//----- nvinfo : EIATTR_MAXREG_COUNT
	.align		4
        /*001c*/ 	.byte	0x03, 0x1b
        /*001e*/ 	.short	0x00ff


	//----- nvinfo : EIATTR_EXTERNS
	.align		4
        /*0020*/ 	.byte	0x04, 0x0f
        /*0022*/ 	.short	(.L_29 - .L_28)


	//   ....[0]....
	.align		4
.L_28:
        /*0024*/ 	.word	index@(vprintf)


	//----- nvinfo : EIATTR_MERCURY_ISA_VERSION
	.align		4
.L_29:
        /*0028*/ 	.byte	0x03, 0x5f
        /*002a*/ 	.short	0x0101


	//----- nvinfo : EIATTR_VRC_CTA_INIT_COUNT
	.align		4
        /*002c*/ 	.byte	0x02, 0x4a
	.zero		1
	.zero		1


	//----- nvinfo : EIATTR_SYSCALL_OFFSETS
	.align		4
        /*0030*/ 	.byte	0x04, 0x46
        /*0032*/ 	.short	(.L_31 - .L_30)


	//   ....[0]....
.L_30:
        /*0034*/ 	.word	0x00000100


	//----- nvinfo : EIATTR_EXIT_INSTR_OFFSETS
	.align		4
.L_31:
        /*0038*/ 	.byte	0x04, 0x1c
        /*003a*/ 	.short	(.L_33 - .L_32)


	//   ....[0]....
.L_32:
        /*003c*/ 	.word	0x00000110


	//----- nvinfo : EIATTR_CBANK_PARAM_SIZE
	.align		4
.L_33:
        /*0040*/ 	.byte	0x03, 0x19
        /*0042*/ 	.short	0x0008


	//----- nvinfo : EIATTR_PARAM_CBANK
	.align		4
        /*0044*/ 	.byte	0x04, 0x0a
        /*0046*/ 	.short	(.L_35 - .L_34)
	.align		4
.L_34:
        /*0048*/ 	.word	index@(.nv.constant0._Z7dkernelPi)
        /*004c*/ 	.short	0x0380
        /*004e*/ 	.short	0x0008


	//----- nvinfo : EIATTR_SW_WAR
	.align		4
.L_35:
        /*0050*/ 	.byte	0x04, 0x36
        /*0052*/ 	.short	(.L_37 - .L_36)
.L_36:
        /*0054*/ 	.word	0x00000008
.L_37:


//--------------------- .nv.callgraph             --------------------------
	.section	.nv.callgraph,"",@"SHT_CUDA_CALLGRAPH"
	.align	4
	.sectionentsize	8
	.align		4
        /*0000*/ 	.word	0x00000000
	.align		4
        /*0004*/ 	.word	0xffffffff
	.align		4
        /*0008*/ 	.word	index@(_Z8dkernel2v)
	.align		4
        /*000c*/ 	.word	index@(vprintf)
	.align		4
        /*0010*/ 	.word	index@(_Z7dkernelPi)
	.align		4
        /*0014*/ 	.word	index@(vprintf)
	.align		4
        /*0018*/ 	.word	0x00000000
	.align		4
        /*001c*/ 	.word	0xfffffffe
	.align		4
        /*0020*/ 	.word	0x00000000
	.align		4
        /*0024*/ 	.word	0xfffffffd
	.align		4
        /*0028*/ 	.word	0x00000000
	.align		4
        /*002c*/ 	.word	0xfffffffc


//--------------------- .nv.constant4             --------------------------
	.section	.nv.constant4,"a",@progbits
	.align	8
	.align		8
.nv.constant4:
        /*0000*/ 	.dword	vprintf
	.align		8
        /*0008*/ 	.dword	$str
	.align		8
        /*0010*/ 	.dword	$str$1


//--------------------- .text._Z8dkernel2v        --------------------------
	.section	.text._Z8dkernel2v,"ax",@progbits
	.align	128
        .global         _Z8dkernel2v
        .type           _Z8dkernel2v,@function
        .size           _Z8dkernel2v,(.L_x_4 - _Z8dkernel2v)
        .other          _Z8dkernel2v,@"STO_CUDA_ENTRY STV_DEFAULT"
_Z8dkernel2v:
.text._Z8dkernel2v:
[----:B------:R-:W0:Y:S01]  /*0000*/  LDC R1, c[0x0][0x37c] ;  /* 0x0000df00ff017b82 */ /* 0x000e220000000800 */
[----:B------:R-:W1:Y:S01]  /*0010*/  S2R R8, SR_TID.X ;  /* 0x0000000000087919 */ /* 0x000e620000002100 */
[----:B0-----:R-:W-:Y:S01]  /*0020*/  VIADD R1, R1, 0xfffffff8 ;  /* 0xfffffff801017836 */ /* 0x001fe20000000000 */
[----:B------:R-:W-:Y:S01]  /*0030*/  MOV R0, 0x0 ;  /* 0x0000000000007802 */ /* 0x000fe20000000f00 */
[----:B------:R-:W0:Y:S04]  /*0040*/  LDCU UR4, c[0x0][0x2f8] ;  /* 0x00005f00ff0477ac */ /* 0x000e280008000800 */
[----:B------:R2:W3:Y:S01]  /*0050*/  LDC.64 R2, c[0x4][R0] ;  /* 0x0100000000027b82 */ /* 0x0004e20000000a00 */
[----:B------:R-:W4:Y:S01]  /*0060*/  LDCU.64 UR6, c[0x4][0x10] ;  /* 0x01000200ff0677ac */ /* 0x000f220008000a00 */
[----:B------:R-:W5:Y:S01]  /*0070*/  LDCU UR5, c[0x0][0x2fc] ;  /* 0x00005f80ff0577ac */ /* 0x000f620008000800 */
[----:B0-----:R-:W-:Y:S01]  /*0080*/  IADD3 R6, P0, PT, R1, UR4, RZ ;  /* 0x0000000401067c10 */ /* 0x001fe2000ff1e0ff */
[----:B----4-:R-:W-:Y:S01]  /*0090*/  IMAD.U32 R4, RZ, RZ, UR6 ;  /* 0x00000006ff047e24 */ /* 0x010fe2000f8e00ff */
[----:B------:R-:W-:-:S03]  /*00a0*/  MOV R5, UR7 ;  /* 0x0000000700057c02 */ /* 0x000fc60008000f00 */
[----:B-----5:R-:W-:Y:S01]  /*00b0*/  IMAD.X R7, RZ, RZ, UR5, P0 ;  /* 0x00000005ff077e24 */ /* 0x020fe200080e06ff */
[----:B-1----:R2:W-:Y:S07]  /*00c0*/  STL [R1], R8 ;  /* 0x0000000801007387 */ /* 0x0025ee0000100800 */
[----:B------:R-:W-:-:S07]  /*00d0*/  LEPC R20, `(.L_x_0) ;  /* 0x000000001014794e */ /* 0x000fce0000000000 */
[----:B--23--:R-:W-:Y:S05]  /*00e0*/  CALL.ABS.NOINC R2 ;  /* 0x0000000002007343 */ /* 0x00cfea0003c00000 */
.L_x_0:
[----:B------:R-:W-:Y:S05]  /*00f0*/  EXIT ;  /* 0x000000000000794d */ /* 0x000fea0003800000 */
.L_x_1:
[----:B------:R-:W-:-:S00]  /*0100*/  BRA `(.L_x_1) ;  /* 0xfffffffc00fc7947 */ /* 0x000fc0000383ffff */
[----:B------:R-:W-:-:S00]  /*0110*/  NOP ;  /* 0x0000000000007918 */ /* 0x000fc00000000000 */
        /* <DEDUP_REMOVED lines=14> */
.L_x_4:


//--------------------- .text._Z7dkernelPi        --------------------------
	.section	.text._Z7dkernelPi,"ax",@progbits
	.align	128
        .global         _Z7dkernelPi
        .type           _Z7dkernelPi,@function
        .size           _Z7dkernelPi,(.L_x_5 - _Z7dkernelPi)
        .other          _Z7dkernelPi,@"STO_CUDA_ENTRY STV_DEFAULT"
_Z7dkernelPi:
.text._Z7dkernelPi:
[----:B------:R-:W0:Y:S08]  /*0000*/  LDC R1, c[0x0][0x37c] ;  /* 0x0000df00ff017b82 */ /* 0x000e300000000800 */
[----:B------:R-:W1:Y:S01]  /*0010*/  LDC.64 R2, c[0x0][0x380] ;  /* 0x0000e000ff027b82 */ /* 0x000e620000000a00 */
[----:B------:R-:W1:Y:S01]  /*0020*/  LDCU.64 UR4, c[0x0][0x358] ;  /* 0x00006b00ff0477ac */ /* 0x000e620008000a00 */
[----:B0-----:R-:W-:Y:S01]  /*0030*/  VIADD R1, R1, 0xfffffff8 ;  /* 0xfffffff801017836 */ /* 0x001fe20000000000 */
[----:B------:R-:W0:Y:S01]  /*0040*/  LDCU.64 UR6, c[0x4][0x8] ;  /* 0x01000100ff0677ac */ /* 0x000e220008000a00 */
[----:B-1----:R-:W2:Y:S01]  /*0050*/  LDG.E R2, desc[UR4][R2.64] ;  /* 0x0000000402027981 */ /* 0x002ea2000c1e1900 */
[----:B------:R-:W-:Y:S01]  /*0060*/  MOV R0, 0x0 ;  /* 0x0000000000007802 */ /* 0x000fe20000000f00 */
[----:B------:R-:W1:Y:S01]  /*0070*/  LDCU UR4, c[0x0][0x2f8] ;  /* 0x00005f00ff0477ac */ /* 0x000e620008000800 */
[----:B0-----:R-:W-:Y:S01]  /*0080*/  IMAD.U32 R4, RZ, RZ, UR6 ;  /* 0x00000006ff047e24 */ /* 0x001fe2000f8e00ff */
[----:B------:R-:W-:Y:S01]  /*0090*/  MOV R5, UR7 ;  /* 0x0000000700057c02 */ /* 0x000fe20008000f00 */
[----:B------:R0:W3:Y:S01]  /*00a0*/  LDC.64 R8, c[0x4][R0] ;  /* 0x0100000000087b82 */ /* 0x0000e20000000a00 */
[----:B------:R-:W4:Y:S01]  /*00b0*/  LDCU UR5, c[0x0][0x2fc] ;  /* 0x00005f80ff0577ac */ /* 0x000f220008000800 */
[----:B-1----:R-:W-:-:S05]  /*00c0*/  IADD3 R6, P0, PT, R1, UR4, RZ ;  /* 0x0000000401067c10 */ /* 0x002fca000ff1e0ff */
[----:B----4-:R-:W-:Y:S01]  /*00d0*/  IMAD.X R7, RZ, RZ, UR5, P0 ;  /* 0x00000005ff077e24 */ /* 0x010fe200080e06ff */
[----:B--23--:R0:W-:Y:S07]  /*00e0*/  STL [R1], R2 ;  /* 0x0000000201007387 */ /* 0x00c1ee0000100800 */
[----:B------:R-:W-:-:S07]  /*00f0*/  LEPC R20, `(.L_x_2) ;  /* 0x000000001014794e */ /* 0x000fce0000000000 */
[----:B0-----:R-:W-:Y:S05]  /*0100*/  CALL.ABS.NOINC R8 ;  /* 0x0000000008007343 */ /* 0x001fea0003c00000 */
.L_x_2:
[----:B------:R-:W-:Y:S05]  /*0110*/  EXIT ;  /* 0x000000000000794d */ /* 0x000fea0003800000 */
.L_x_3:
        /* <DEDUP_REMOVED lines=14> */
.L_x_5:


//--------------------- .nv.global.init           --------------------------
	.section	.nv.global.init,"aw",@progbits
.nv.global.init:
	.type		$str,@object
	.size		$str,($str$1 - $str)
$str:
        /*0000*/ 	.byte	0x64, 0x6b, 0x65, 0x72, 0x6e, 0x65, 0x6c, 0x20, 0x74, 0x68, 0x72, 0x65, 0x61, 0x64, 0x20, 0x69
        /*0010*/ 	.byte	0x73, 0x3a, 0x20, 0x25, 0x64, 0x20, 0x0a, 0x00
	.type		$str$1,@object
	.size		$str$1,(.L_1 - $str$1)
$str$1:
        /*0018*/ 	.byte	0x64, 0x6b, 0x65, 0x72, 0x6e, 0x65, 0x6c, 0x32, 0x20, 0x74, 0x68, 0x72, 0x65, 0x61, 0x64, 0x20
        /*0028*/ 	.byte	0x69, 0x73, 0x3a, 0x20, 0x25, 0x64, 0x20, 0x0a, 0x00
.L_1:


//--------------------- .nv.shared.reserved.0     --------------------------
	.section	.nv.shared.reserved.0,"aw",@nobits
	.weak		__nv_reservedSMEM_offset_0_alias
	.size		__nv_reservedSMEM_offset_0_alias, 0, 64
	.other		__nv_reservedSMEM_offset_0_alias,@"STO_CUDA_RESERVED_SHARED STV_DEFAULT"
__nv_reservedSMEM_offset_0_alias:
	.zero		0
	.zero		64


//--------------------- .nv.constant0._Z8dkernel2v --------------------------
	.section	.nv.constant0._Z8dkernel2v,"a",@progbits
	.sectionflags	@""
	.align	4
.nv.constant0._Z8dkernel2v:
	.zero		896


//--------------------- .nv.constant0._Z7dkernelPi --------------------------
	.section	.nv.constant0._Z7dkernelPi,"a",@progbits
	.sectionflags	@""
	.align	4
.nv.constant0._Z7dkernelPi:
	.zero		904


//--------------------- SYMBOLS --------------------------

	.type		.nv.reservedSmem.offset0,@object
	.size		.nv.reservedSmem.offset0,0x4
	.type		vprintf,@function
